	.headerflags	@"EF_CUDA_TEXMODE_UNIFIED EF_CUDA_64BIT_ADDRESS EF_CUDA_SM89 EF_CUDA_VIRTUAL_SM(EF_CUDA_SM89)"
	.elftype	@"ET_EXEC"


//--------------------- .nv.info                  --------------------------
	.section	.nv.info,"",@"SHT_CUDA_INFO"
	.align	4


	//----- nvinfo : EIATTR_REGCOUNT
	.align		4
        /*0000*/ 	.byte	0x04, 0x2f
        /*0002*/ 	.short	(.L_1 - .L_0)
	.align		4
.L_0:
        /*0004*/ 	.word	index@(_rms_norm_backward_kernel)
        /*0008*/ 	.word	0x0000003f


	//----- nvinfo : EIATTR_MIN_STACK_SIZE
	.align		4
.L_1:
        /*000c*/ 	.byte	0x04, 0x12
        /*000e*/ 	.short	(.L_3 - .L_2)
	.align		4
.L_2:
        /*0010*/ 	.word	index@(_rms_norm_backward_kernel)
        /*0014*/ 	.word	0x00000000


	//----- nvinfo : EIATTR_FRAME_SIZE
	.align		4
.L_3:
        /*0018*/ 	.byte	0x04, 0x11
        /*001a*/ 	.short	(.L_5 - .L_4)
	.align		4
.L_4:
        /*001c*/ 	.word	index@(_rms_norm_backward_kernel)
        /*0020*/ 	.word	0x00000000


	//----- nvinfo : EIATTR_MIN_STACK_SIZE
	.align		4
.L_5:
        /*0024*/ 	.byte	0x04, 0x12
        /*0026*/ 	.short	(.L_7 - .L_6)
	.align		4
.L_6:
        /*0028*/ 	.word	index@(_rms_norm_backward_kernel)
        /*002c*/ 	.word	0x00000000
.L_7:


//--------------------- .nv.info._rms_norm_backward_kernel --------------------------
	.section	.nv.info._rms_norm_backward_kernel,"",@"SHT_CUDA_INFO"
	.sectionflags	@""
	.align	4


	//----- nvinfo : EIATTR_CUDA_API_VERSION
	.align		4
        /*0000*/ 	.byte	0x04, 0x37
        /*0002*/ 	.short	(.L_9 - .L_8)
.L_8:
        /*0004*/ 	.word	0x0000007c


	//----- nvinfo : EIATTR_PARAM_CBANK
	.align		4
.L_9:
        /*0008*/ 	.byte	0x04, 0x0a
        /*000a*/ 	.short	(.L_11 - .L_10)
	.align		4
.L_10:
        /*000c*/ 	.word	index@(.nv.constant0._rms_norm_backward_kernel)
        /*0010*/ 	.short	0x0160
        /*0012*/ 	.short	0x0058


	//----- nvinfo : EIATTR_CBANK_PARAM_SIZE
	.align		4
.L_11:
        /*0014*/ 	.byte	0x03, 0x19
        /*0016*/ 	.short	0x0058


	//----- nvinfo : EIATTR_KPARAM_INFO
	.align		4
        /*0018*/ 	.byte	0x04, 0x17
        /*001a*/ 	.short	(.L_13 - .L_12)
.L_12:
        /*001c*/ 	.word	0x00000000
        /*0020*/ 	.short	0x000c
        /*0022*/ 	.short	0x0054
        /*0024*/ 	.byte	0x00, 0xf0, 0x11, 0x00


	//----- nvinfo : EIATTR_KPARAM_INFO
	.align		4
.L_13:
        /*0028*/ 	.byte	0x04, 0x17
        /*002a*/ 	.short	(.L_15 - .L_14)
.L_14:
        /*002c*/ 	.word	0x00000000
        /*0030*/ 	.short	0x000b
        /*0032*/ 	.short	0x0050
        /*0034*/ 	.byte	0x00, 0xf0, 0x11, 0x00


	//----- nvinfo : EIATTR_KPARAM_INFO
	.align		4
.L_15:
        /*0038*/ 	.byte	0x04, 0x17
        /*003a*/ 	.short	(.L_17 - .L_16)
.L_16:
        /*003c*/ 	.word	0x00000000
        /*0040*/ 	.short	0x000a
        /*0042*/ 	.short	0x004c
        /*0044*/ 	.byte	0x00, 0xf0, 0x11, 0x00


	//----- nvinfo : EIATTR_KPARAM_INFO
	.align		4
.L_17:
        /*0048*/ 	.byte	0x04, 0x17
        /*004a*/ 	.short	(.L_19 - .L_18)
.L_18:
        /*004c*/ 	.word	0x00000000
        /*0050*/ 	.short	0x0009
        /*0052*/ 	.short	0x0048
        /*0054*/ 	.byte	0x00, 0xf0, 0x11, 0x00


	//----- nvinfo : EIATTR_KPARAM_INFO
	.align		4
.L_19:
        /*0058*/ 	.byte	0x04, 0x17
        /*005a*/ 	.short	(.L_21 - .L_20)
.L_20:
        /*005c*/ 	.word	0x00000000
        /*0060*/ 	.short	0x0008
        /*0062*/ 	.short	0x0040
        /*0064*/ 	.byte	0x00, 0xf4, 0x21, 0x00


	//----- nvinfo : EIATTR_KPARAM_INFO
	.align		4
.L_21:
        /*0068*/ 	.byte	0x04, 0x17
        /*006a*/ 	.short	(.L_23 - .L_22)
.L_22:
        /*006c*/ 	.word	0x00000000
        /*0070*/ 	.short	0x0007
        /*0072*/ 	.short	0x0038
        /*0074*/ 	.byte	0x00, 0xf4, 0x21, 0x00


	//----- nvinfo : EIATTR_KPARAM_INFO
	.align		4
.L_23:
        /*0078*/ 	.byte	0x04, 0x17
        /*007a*/ 	.short	(.L_25 - .L_24)
.L_24:
        /*007c*/ 	.word	0x00000000
        /*0080*/ 	.short	0x0006
        /*0082*/ 	.short	0x0030
        /*0084*/ 	.byte	0x00, 0xf4, 0x21, 0x00


	//----- nvinfo : EIATTR_KPARAM_INFO
	.align		4
.L_25:
        /*0088*/ 	.byte	0x04, 0x17
        /*008a*/ 	.short	(.L_27 - .L_26)
.L_26:
        /*008c*/ 	.word	0x00000000
        /*0090*/ 	.short	0x0005
        /*0092*/ 	.short	0x0028
        /*0094*/ 	.byte	0x00, 0xf0, 0x11, 0x00


	//----- nvinfo : EIATTR_KPARAM_INFO
	.align		4
.L_27:
        /*0098*/ 	.byte	0x04, 0x17
        /*009a*/ 	.short	(.L_29 - .L_28)
.L_28:
        /*009c*/ 	.word	0x00000000
        /*00a0*/ 	.short	0x0004
        /*00a2*/ 	.short	0x0020
        /*00a4*/ 	.byte	0x00, 0xf4, 0x21, 0x00


	//----- nvinfo : EIATTR_KPARAM_INFO
	.align		4
.L_29:
        /*00a8*/ 	.byte	0x04, 0x17
        /*00aa*/ 	.short	(.L_31 - .L_30)
.L_30:
        /*00ac*/ 	.word	0x00000000
        /*00b0*/ 	.short	0x0003
        /*00b2*/ 	.short	0x0018
        /*00b4*/ 	.byte	0x00, 0xf0, 0x11, 0x00


	//----- nvinfo : EIATTR_KPARAM_INFO
	.align		4
.L_31:
        /*00b8*/ 	.byte	0x04, 0x17
        /*00ba*/ 	.short	(.L_33 - .L_32)
.L_32:
        /*00bc*/ 	.word	0x00000000
        /*00c0*/ 	.short	0x0002
        /*00c2*/ 	.short	0x0010
        /*00c4*/ 	.byte	0x00, 0xf4, 0x21, 0x00


	//----- nvinfo : EIATTR_KPARAM_INFO
	.align		4
.L_33:
        /*00c8*/ 	.byte	0x04, 0x17
        /*00ca*/ 	.short	(.L_35 - .L_34)
.L_34:
        /*00cc*/ 	.word	0x00000000
        /*00d0*/ 	.short	0x0001
        /*00d2*/ 	.short	0x0008
        /*00d4*/ 	.byte	0x00, 0xf0, 0x11, 0x00


	//----- nvinfo : EIATTR_KPARAM_INFO
	.align		4
.L_35:
        /*00d8*/ 	.byte	0x04, 0x17
        /*00da*/ 	.short	(.L_37 - .L_36)
.L_36:
        /*00dc*/ 	.word	0x00000000
        /*00e0*/ 	.short	0x0000
        /*00e2*/ 	.short	0x0000
        /*00e4*/ 	.byte	0x00, 0xf4, 0x21, 0x00


	//----- nvinfo : EIATTR_MAXREG_COUNT
	.align		4
.L_37:
        /*00e8*/ 	.byte	0x03, 0x1b
        /*00ea*/ 	.short	0x00ff


	//----- nvinfo : EIATTR_COOP_GROUP_MASK_REGIDS
	.align		4
        /*00ec*/ 	.byte	0x04, 0x29
        /*00ee*/ 	.short	(.L_39 - .L_38)


	//   ....[0]....
.L_38:
        /*00f0*/ 	.word	0xffffffff


	//   ....[1]....
        /*00f4*/ 	.word	0xffffffff


	//   ....[2]....
        /*00f8*/ 	.word	0xffffffff


	//   ....[3]....
        /*00fc*/ 	.word	0xffffffff


	//   ....[4]....
        /*0100*/ 	.word	0xffffffff


	//   ....[5]....
        /*0104*/ 	.word	0xffffffff


	//   ....[6]....
        /*0108*/ 	.word	0xffffffff


	//   ....[7]....
        /*010c*/ 	.word	0xffffffff


	//----- nvinfo : EIATTR_COOP_GROUP_INSTR_OFFSETS
	.align		4
.L_39:
        /*0110*/ 	.byte	0x04, 0x28
        /*0112*/ 	.short	(.L_41 - .L_40)


	//   ....[0]....
.L_40:
        /*0114*/ 	.word	0x000008c0


	//   ....[1]....
        /*0118*/ 	.word	0x00000920


	//   ....[2]....
        /*011c*/ 	.word	0x00000940


	//   ....[3]....
        /*0120*/ 	.word	0x00000960


	//   ....[4]....
        /*0124*/ 	.word	0x00000980


	//   ....[5]....
        /*0128*/ 	.word	0x000009f0


	//   ....[6]....
        /*012c*/ 	.word	0x00000a10


	//   ....[7]....
        /*0130*/ 	.word	0x00000a40


	//----- nvinfo : EIATTR_EXIT_INSTR_OFFSETS
	.align		4
.L_41:
        /*0134*/ 	.byte	0x04, 0x1c
        /*0136*/ 	.short	(.L_43 - .L_42)


	//   ....[0]....
.L_42:
        /*0138*/ 	.word	0x00001100


	//   ....[1]....
        /*013c*/ 	.word	0x00001130


	//----- nvinfo : EIATTR_REQNTID
	.align		4
.L_43:
        /*0140*/ 	.byte	0x04, 0x10
        /*0142*/ 	.short	(.L_45 - .L_44)
.L_44:
        /*0144*/ 	.word	0x00000100
        /*0148*/ 	.word	0x00000001
        /*014c*/ 	.word	0x00000001
.L_45:


//--------------------- .nv.callgraph             --------------------------
	.section	.nv.callgraph,"",@"SHT_CUDA_CALLGRAPH"
	.align	4
	.sectionentsize	8
	.align		4
        /*0000*/ 	.word	0x00000000
	.align		4
        /*0004*/ 	.word	0xffffffff
	.align		4
        /*0008*/ 	.word	0x00000000
	.align		4
        /*000c*/ 	.word	0xfffffffe
	.align		4
        /*0010*/ 	.word	0x00000000
	.align		4
        /*0014*/ 	.word	0xfffffffd
	.align		4
        /*0018*/ 	.word	0x00000000
	.align		4
        /*001c*/ 	.word	0xfffffffc


//--------------------- .nv.rel.action            --------------------------
	.section	.nv.rel.action,"",@"SHT_CUDA_RELOCINFO"
	.align	8
	.sectionentsize	8
        /*0000*/ 	.byte	0x73, 0x00, 0x00, 0x00, 0x00, 0x00, 0x00, 0x00, 0x00, 0x00, 0x00, 0x11, 0x25, 0x00, 0x05, 0x36


//--------------------- .nv.constant0._rms_norm_backward_kernel --------------------------
	.section	.nv.constant0._rms_norm_backward_kernel,"a",@progbits
	.sectionflags	@""
	.align	4
.nv.constant0._rms_norm_backward_kernel:
	.zero		440


//--------------------- .text._rms_norm_backward_kernel --------------------------
	.section	.text._rms_norm_backward_kernel,"ax",@progbits
	.sectionflags	@"SHF_BARRIERS=1"
	.sectioninfo	@"SHI_REGISTERS=63"
	.align	128
        .global         _rms_norm_backward_kernel
        .type           _rms_norm_backward_kernel,@function
        .size           _rms_norm_backward_kernel,(.L_x_3 - _rms_norm_backward_kernel)
        .other          _rms_norm_backward_kernel,@"STO_CUDA_ENTRY STV_DEFAULT"
_rms_norm_backward_kernel:
.text._rms_norm_backward_kernel:
[----:B------:R-:W-:Y:S02]  /*0000*/  MOV R1, c[0x0][0x28] ;  /* 0x00000a0000017a02 */ /* 0x000fe40000000f00 */
[----:B------:R-:W0:Y:S01]  /*0010*/  S2R R3, SR_TID.X ;  /* 0x0000000000037919 */ /* 0x000e220000002100 */
[----:B------:R-:W-:Y:S01]  /*0020*/  IMAD.MOV.U32 R7, RZ, RZ, 0x2 ;  /* 0x00000002ff077424 */ /* 0x000fe200078e00ff */
[----:B------:R-:W-:Y:S01]  /*0030*/  CS2R R8, SRZ ;  /* 0x0000000000087805 */ /* 0x000fe2000001ff00 */
[----:B------:R-:W-:Y:S01]  /*0040*/  CS2R R10, SRZ ;  /* 0x00000000000a7805 */ /* 0x000fe2000001ff00 */
[----:B------:R-:W-:Y:S01]  /*0050*/  ULDC.64 UR4, c[0x0][0x118] ;  /* 0x0000460000047ab9 */ /* 0x000fe20000000a00 */
[----:B0-----:R-:W-:-:S04]  /*0060*/  SHF.L.U32 R0, R3, 0x3, RZ ;  /* 0x0000000303007819 */ /* 0x001fc800000006ff */
[----:B------:R-:W-:-:S04]  /*0070*/  LOP3.LUT R0, R0, 0x7f8, RZ, 0xc0, !PT ;  /* 0x000007f800007812 */ /* 0x000fc800078ec0ff */
[C---:B------:R-:W-:Y:S01]  /*0080*/  ISETP.GE.AND P1, PT, R0.reuse, c[0x0][0x1b0], PT ;  /* 0x00006c0000007a0c */ /* 0x040fe20003f26270 */
[----:B------:R-:W-:-:S12]  /*0090*/  IMAD.WIDE.U32 R6, R0, R7, c[0x0][0x190] ;  /* 0x0000640000067625 */ /* 0x000fd800078e0007 */
[----:B------:R-:W2:Y:S01]  /*00a0*/  @!P1 LDG.E.128 R8, [R6.64] ;  /* 0x0000000406089981 */ /* 0x000ea2000c1e1d00 */
[----:B------:R-:W-:Y:S01]  /*00b0*/  CS2R R16, SRZ ;  /* 0x0000000000107805 */ /* 0x000fe2000001ff00 */
[----:B------:R-:W-:Y:S01]  /*00c0*/  CS2R R18, SRZ ;  /* 0x0000000000127805 */ /* 0x000fe2000001ff00 */
[----:B------:R-:W-:Y:S01]  /*00d0*/  CS2R R28, SRZ ;  /* 0x00000000001c7805 */ /* 0x000fe2000001ff00 */
[----:B------:R-:W0:Y:S01]  /*00e0*/  S2R R4, SR_CTAID.X ;  /* 0x0000000000047919 */ /* 0x000e220000002500 */
[----:B------:R-:W-:Y:S01]  /*00f0*/  CS2R R30, SRZ ;  /* 0x00000000001e7805 */ /* 0x000fe2000001ff00 */
[----:B0-----:R-:W-:-:S05]  /*0100*/  IMAD R32, R4, 0x23, RZ ;  /* 0x0000002304207824 */ /* 0x001fca00078e02ff */
[----:B------:R-:W-:-:S04]  /*0110*/  IADD3 R0, R32, 0x23, RZ ;  /* 0x0000002320007810 */ /* 0x000fc80007ffe0ff */
[----:B------:R-:W-:-:S04]  /*0120*/  IMNMX R5, R0, c[0x0][0x1ac], PT ;  /* 0x00006b0000057a17 */ /* 0x000fc80003800200 */
[----:B------:R-:W-:Y:S02]  /*0130*/  ISETP.GT.AND P0, PT, R5, R32, PT ;  /* 0x000000200500720c */ /* 0x000fe40003f04270 */
[----:B--2---:R-:W-:Y:S02]  /*0140*/  SEL R14, R8, RZ, !P1 ;  /* 0x000000ff080e7207 */ /* 0x004fe40004800000 */
[----:B------:R-:W-:Y:S02]  /*0150*/  SEL R20, R9, RZ, !P1 ;  /* 0x000000ff09147207 */ /* 0x000fe40004800000 */
[----:B------:R-:W-:Y:S02]  /*0160*/  SEL R24, R10, RZ, !P1 ;  /* 0x000000ff0a187207 */ /* 0x000fe40004800000 */
[----:B------:R-:W-:-:S05]  /*0170*/  SEL R25, R11, RZ, !P1 ;  /* 0x000000ff0b197207 */ /* 0x000fca0004800000 */
[----:B------:R-:W-:Y:S05]  /*0180*/  @!P0 BRA `(.L_x_0) ;  /* 0x00000e5000008947 */ /* 0x000fea0003800000 */
[----:B------:R-:W-:Y:S01]  /*0190*/  I2FP.F32.S32 R6, c[0x0][0x1b0] ;  /* 0x00006c0000067a45 */ /* 0x000fe20000201400 */
[C---:B------:R-:W-:Y:S01]  /*01a0*/  IMAD R11, R32.reuse, c[0x0][0x188], RZ ;  /* 0x00006200200b7a24 */ /* 0x040fe200078e02ff */
[----:B------:R-:W-:Y:S01]  /*01b0*/  MOV R15, 0x3e800000 ;  /* 0x3e800000000f7802 */ /* 0x000fe20000000f00 */
[----:B------:R-:W-:Y:S01]  /*01c0*/  IMAD R13, R32, c[0x0][0x178], RZ ;  /* 0x00005e00200d7a24 */ /* 0x000fe200078e02ff */
[----:B------:R-:W-:Y:S01]  /*01d0*/  FSETP.GT.AND P2, PT, |R6|, 8.50705917302346158658e+37, PT ;  /* 0x7e8000000600780b */ /* 0x000fe20003f44200 */
[----:B------:R-:W-:Y:S01]  /*01e0*/  IMAD R7, R32, c[0x0][0x168], RZ ;  /* 0x00005a0020077a24 */ /* 0x000fe200078e02ff */
[----:B------:R-:W-:Y:S01]  /*01f0*/  FSETP.GEU.AND P0, PT, |R6|, 1.175494350822287508e-38, PT ;  /* 0x008000000600780b */ /* 0x000fe20003f0e200 */
[----:B------:R-:W-:Y:S01]  /*0200*/  IMAD.MOV.U32 R33, RZ, RZ, 0x4 ;  /* 0x00000004ff217424 */ /* 0x000fe200078e00ff */
[----:B------:R-:W-:Y:S01]  /*0210*/  LOP3.LUT R8, R3, 0xff, RZ, 0xc0, !PT ;  /* 0x000000ff03087812 */ /* 0x000fe200078ec0ff */
[----:B------:R-:W-:Y:S01]  /*0220*/  IMAD.U32 R18, R20, 0x10000, RZ ;  /* 0x0001000014127824 */ /* 0x000fe200078e00ff */
[----:B------:R-:W-:-:S02]  /*0230*/  FSEL R15, R15, 1, P2 ;  /* 0x3f8000000f0f7808 */ /* 0x000fc40001000000 */
[----:B------:R-:W-:Y:S01]  /*0240*/  PRMT R2, R14, 0x7632, R2 ;  /* 0x000076320e027816 */ /* 0x000fe20000000002 */
[----:B------:R-:W-:Y:S01]  /*0250*/  IMAD.WIDE.U32 R8, R8, 0x10, RZ ;  /* 0x0000001008087825 */ /* 0x000fe200078e00ff */
[----:B------:R-:W-:Y:S02]  /*0260*/  PRMT R16, R24, 0x7632, R16 ;  /* 0x0000763218107816 */ /* 0x000fe40000000010 */
[----:B------:R-:W-:Y:S01]  /*0270*/  PRMT R17, R25, 0x7632, R17 ;  /* 0x0000763219117816 */ /* 0x000fe20000000011 */
[----:B------:R-:W-:Y:S01]  /*0280*/  @P2 FMUL R6, R6, 0.25 ;  /* 0x3e80000006062820 */ /* 0x000fe20000400000 */
[----:B------:R-:W-:Y:S01]  /*0290*/  IADD3 R5, -R32, R5, RZ ;  /* 0x0000000520057210 */ /* 0x000fe20007ffe1ff */
[----:B------:R-:W-:Y:S01]  /*02a0*/  @!P0 FMUL R15, R15, 16777216 ;  /* 0x4b8000000f0f8820 */ /* 0x000fe20000400000 */
[----:B------:R-:W-:Y:S01]  /*02b0*/  IMAD.WIDE R10, R11, 0x2, R8 ;  /* 0x000000020b0a7825 */ /* 0x000fe200078e0208 */
[----:B------:R-:W-:Y:S01]  /*02c0*/  @!P0 FMUL R6, R6, 16777216 ;  /* 0x4b80000006068820 */ /* 0x000fe20000400000 */
[----:B------:R-:W-:-:S02]  /*02d0*/  SHF.L.U32 R14, R14, 0x10, RZ ;  /* 0x000000100e0e7819 */ /* 0x000fc400000006ff */
[--C-:B------:R-:W-:Y:S01]  /*02e0*/  IMAD.WIDE R12, R13, 0x2, R8.reuse ;  /* 0x000000020d0c7825 */ /* 0x100fe200078e0208 */
[----:B------:R-:W-:Y:S02]  /*02f0*/  IADD3 R36, P2, R10, c[0x0][0x180], RZ ;  /* 0x000060000a247a10 */ /* 0x000fe40007f5e0ff */
[----:B------:R-:W0:Y:S01]  /*0300*/  MUFU.RCP R6, R6 ;  /* 0x0000000600067308 */ /* 0x000e220000001000 */
[----:B------:R-:W-:Y:S01]  /*0310*/  IMAD.WIDE R8, R7, 0x2, R8 ;  /* 0x0000000207087825 */ /* 0x000fe200078e0208 */
[----:B------:R-:W-:Y:S01]  /*0320*/  IADD3 R0, P3, R12, c[0x0][0x170], RZ ;  /* 0x00005c000c007a10 */ /* 0x000fe20007f7e0ff */
[----:B------:R-:W-:Y:S01]  /*0330*/  FADD R14, R14, c[0x0][0x1b4] ;  /* 0x00006d000e0e7621 */ /* 0x000fe20000000000 */
[----:B------:R-:W-:Y:S01]  /*0340*/  SHF.L.U32 R24, R24, 0x10, RZ ;  /* 0x0000001018187819 */ /* 0x000fe200000006ff */
[----:B------:R-:W-:Y:S01]  /*0350*/  IMAD.WIDE R32, R32, R33, c[0x0][0x198] ;  /* 0x0000660020207625 */ /* 0x000fe200078e0221 */
[----:B------:R-:W-:Y:S02]  /*0360*/  IADD3 R34, P4, R8, c[0x0][0x160], RZ ;  /* 0x0000580008227a10 */ /* 0x000fe40007f9e0ff */
[----:B------:R-:W-:Y:S01]  /*0370*/  SHF.L.U32 R25, R25, 0x10, RZ ;  /* 0x0000001019197819 */ /* 0x000fe200000006ff */
[----:B------:R-:W-:Y:S01]  /*0380*/  FADD R24, R24, c[0x0][0x1b4] ;  /* 0x00006d0018187621 */ /* 0x000fe20000000000 */
[----:B------:R-:W-:-:S02]  /*0390*/  SHF.L.U32 R2, R2, 0x10, RZ ;  /* 0x0000001002027819 */ /* 0x000fc400000006ff */
[----:B------:R-:W-:Y:S01]  /*03a0*/  SHF.L.U32 R16, R16, 0x10, RZ ;  /* 0x0000001010107819 */ /* 0x000fe200000006ff */
[----:B------:R-:W-:Y:S01]  /*03b0*/  FADD R25, R25, c[0x0][0x1b4] ;  /* 0x00006d0019197621 */ /* 0x000fe20000000000 */
[----:B------:R-:W-:Y:S01]  /*03c0*/  SHF.L.U32 R17, R17, 0x10, RZ ;  /* 0x0000001011117819 */ /* 0x000fe200000006ff */
[----:B------:R-:W-:Y:S01]  /*03d0*/  FADD R27, R2, c[0x0][0x1b4] ;  /* 0x00006d00021b7621 */ /* 0x000fe20000000000 */
[----:B0-----:R-:W-:Y:S01]  /*03e0*/  FFMA R6, R6, -R15, RZ ;  /* 0x8000000f06067223 */ /* 0x001fe200000000ff */
[----:B------:R-:W-:Y:S01]  /*03f0*/  PRMT R15, R20, 0x7632, R15 ;  /* 0x00007632140f7816 */ /* 0x000fe2000000000f */
[----:B------:R-:W-:Y:S01]  /*0400*/  FADD R29, R16, c[0x0][0x1b4] ;  /* 0x00006d00101d7621 */ /* 0x000fe20000000000 */
[----:B------:R-:W-:Y:S01]  /*0410*/  LOP3.LUT P0, RZ, R3, 0x7, RZ, 0xc0, !PT ;  /* 0x0000000703ff7812 */ /* 0x000fe2000780c0ff */
[----:B------:R-:W-:Y:S01]  /*0420*/  FADD R30, R17, c[0x0][0x1b4] ;  /* 0x00006d00111e7621 */ /* 0x000fe20000000000 */
[----:B------:R-:W-:Y:S01]  /*0430*/  SHF.R.U32.HI R26, RZ, 0x3, R3 ;  /* 0x00000003ff1a7819 */ /* 0x000fe20000011603 */
[----:B------:R-:W-:Y:S01]  /*0440*/  IMAD.U32 R28, R15, 0x10000, RZ ;  /* 0x000100000f1c7824 */ /* 0x000fe200078e00ff */
[----:B------:R-:W-:Y:S01]  /*0450*/  MOV R7, R33 ;  /* 0x0000002100077202 */ /* 0x000fe20000000f00 */
[----:B------:R-:W-:Y:S01]  /*0460*/  IMAD.MOV.U32 R33, RZ, RZ, RZ ;  /* 0x000000ffff217224 */ /* 0x000fe200078e00ff */
[----:B------:R-:W-:Y:S01]  /*0470*/  IADD3.X R37, R11, c[0x0][0x184], RZ, P2, !PT ;  /* 0x000061000b257a10 */ /* 0x000fe200017fe4ff */
[----:B------:R-:W-:Y:S01]  /*0480*/  FADD R15, R18, c[0x0][0x1b4] ;  /* 0x00006d00120f7621 */ /* 0x000fe20000000000 */
[----:B------:R-:W-:Y:S01]  /*0490*/  IADD3.X R39, R13, c[0x0][0x174], RZ, P3, !PT ;  /* 0x00005d000d277a10 */ /* 0x000fe20001ffe4ff */
[----:B------:R-:W-:Y:S01]  /*04a0*/  CS2R R10, SRZ ;  /* 0x00000000000a7805 */ /* 0x000fe2000001ff00 */
[----:B------:R-:W-:Y:S01]  /*04b0*/  IADD3.X R35, R9, c[0x0][0x164], RZ, P4, !PT ;  /* 0x0000590009237a10 */ /* 0x000fe200027fe4ff */
[----:B------:R-:W-:Y:S01]  /*04c0*/  CS2R R12, SRZ ;  /* 0x00000000000c7805 */ /* 0x000fe2000001ff00 */
[C---:B------:R-:W-:Y:S01]  /*04d0*/  ISETP.GE.AND P2, PT, R3.reuse, 0x8, PT ;  /* 0x000000080300780c */ /* 0x040fe20003f46270 */
[----:B------:R-:W-:Y:S01]  /*04e0*/  CS2R R8, SRZ ;  /* 0x0000000000087805 */ /* 0x000fe2000001ff00 */
[----:B------:R-:W-:Y:S01]  /*04f0*/  MOV R31, RZ ;  /* 0x000000ff001f7202 */ /* 0x000fe20000000f00 */
[----:B------:R-:W-:Y:S01]  /*0500*/  FADD R28, R28, c[0x0][0x1b4] ;  /* 0x00006d001c1c7621 */ /* 0x000fe20000000000 */
[----:B------:R-:W-:-:S02]  /*0510*/  ISETP.LT.AND P0, PT, R3, 0x8, !P0 ;  /* 0x000000080300780c */ /* 0x000fc40004701270 */
[----:B------:R-:W-:Y:S02]  /*0520*/  LOP3.LUT R26, R26, 0x1c, RZ, 0xc0, !PT ;  /* 0x0000001c1a1a7812 */ /* 0x000fe400078ec0ff */
.L_x_1:
[----:B------:R-:W-:Y:S01]  /*0530*/  CS2R R16, SRZ ;  /* 0x0000000000107805 */ /* 0x000fe2000001ff00 */
[----:B------:R-:W-:Y:S01]  /*0540*/  CS2R R18, SRZ ;  /* 0x0000000000127805 */ /* 0x000fe2000001ff00 */
[----:B------:R-:W-:Y:S01]  /*0550*/  CS2R R20, SRZ ;  /* 0x0000000000147805 */ /* 0x000fe2000001ff00 */
[----:B------:R-:W-:-:S04]  /*0560*/  CS2R R22, SRZ ;  /* 0x0000000000167805 */ /* 0x000fc8000001ff00 */
[----:B------:R-:W2:Y:S04]  /*0570*/  @!P1 LDG.E.128 R16, [R34.64] ;  /* 0x0000000422109981 */ /* 0x000ea8000c1e1d00 */
[----:B------:R-:W3:Y:S01]  /*0580*/  @!P1 LDG.E.128 R20, [R36.64] ;  /* 0x0000000424149981 */ /* 0x000ee2000c1e1d00 */
[----:B------:R-:W-:Y:S02]  /*0590*/  LOP3.LUT P3, RZ, R3, 0x1f, RZ, 0xc0, !PT ;  /* 0x0000001f03ff7812 */ /* 0x000fe4000786c0ff */
[----:B--2---:R-:W-:Y:S02]  /*05a0*/  SEL R16, R16, RZ, !P1 ;  /* 0x000000ff10107207 */ /* 0x004fe40004800000 */
[----:B------:R-:W-:Y:S02]  /*05b0*/  SEL R40, R17, RZ, !P1 ;  /* 0x000000ff11287207 */ /* 0x000fe40004800000 */
[----:B---3--:R-:W-:Y:S01]  /*05c0*/  SEL R49, R20, RZ, !P1 ;  /* 0x000000ff14317207 */ /* 0x008fe20004800000 */
[C---:B------:R-:W-:Y:S01]  /*05d0*/  IMAD.U32 R45, R16.reuse, 0x10000, RZ ;  /* 0x00010000102d7824 */ /* 0x040fe200078e00ff */
[----:B------:R-:W-:-:S02]  /*05e0*/  PRMT R17, R16, 0x7632, R17 ;  /* 0x0000763210117816 */ /* 0x000fc40000000011 */
[----:B------:R-:W-:Y:S02]  /*05f0*/  SEL R43, R22, RZ, !P1 ;  /* 0x000000ff162b7207 */ /* 0x000fe40004800000 */
[C---:B------:R-:W-:Y:S01]  /*0600*/  PRMT R22, R49.reuse, 0x7632, R22 ;  /* 0x0000763231167816 */ /* 0x040fe20000000016 */
[----:B------:R-:W-:Y:S01]  /*0610*/  IMAD.U32 R49, R49, 0x10000, RZ ;  /* 0x0001000031317824 */ /* 0x000fe200078e00ff */
[----:B------:R-:W-:Y:S02]  /*0620*/  SHF.L.U32 R44, R17, 0x10, RZ ;  /* 0x00000010112c7819 */ /* 0x000fe400000006ff */
[----:B------:R-:W-:Y:S02]  /*0630*/  SHF.L.U32 R22, R22, 0x10, RZ ;  /* 0x0000001016167819 */ /* 0x000fe400000006ff */
[----:B------:R-:W-:Y:S01]  /*0640*/  SEL R50, R21, RZ, !P1 ;  /* 0x000000ff15327207 */ /* 0x000fe20004800000 */
[----:B------:R-:W-:Y:S01]  /*0650*/  FMUL R47, R27, R44 ;  /* 0x0000002c1b2f7220 */ /* 0x000fe20000400000 */
[----:B------:R-:W-:Y:S01]  /*0660*/  PRMT R42, R40, 0x7632, R42 ;  /* 0x00007632282a7816 */ /* 0x000fe2000000002a */
[----:B------:R-:W-:Y:S01]  /*0670*/  FMUL R44, R14, R45 ;  /* 0x0000002d0e2c7220 */ /* 0x000fe20000400000 */
[----:B------:R-:W-:Y:S01]  /*0680*/  SHF.L.U32 R46, R40, 0x10, RZ ;  /* 0x00000010282e7819 */ /* 0x000fe200000006ff */
[----:B------:R-:W-:Y:S01]  /*0690*/  FMUL R48, R22, R47 ;  /* 0x0000002f16307220 */ /* 0x000fe20000400000 */
[----:B------:R-:W-:-:S02]  /*06a0*/  PRMT R56, R50, 0x7632, R56 ;  /* 0x0000763232387816 */ /* 0x000fc40000000038 */
[----:B------:R-:W-:Y:S01]  /*06b0*/  SEL R18, R18, RZ, !P1 ;  /* 0x000000ff12127207 */ /* 0x000fe20004800000 */
[----:B------:R-:W-:Y:S01]  /*06c0*/  FMUL R17, R15, R46 ;  /* 0x0000002e0f117220 */ /* 0x000fe20000400000 */
[----:B------:R-:W-:Y:S01]  /*06d0*/  SHF.L.U32 R50, R50, 0x10, RZ ;  /* 0x0000001032327819 */ /* 0x000fe200000006ff */
[----:B------:R-:W-:Y:S01]  /*06e0*/  FFMA R51, R49, R44, R48 ;  /* 0x0000002c31337223 */ /* 0x000fe20000000030 */
[----:B------:R-:W-:Y:S01]  /*06f0*/  SHF.L.U32 R45, R42, 0x10, RZ ;  /* 0x000000102a2d7819 */ /* 0x000fe200000006ff */
[C---:B------:R-:W-:Y:S01]  /*0700*/  IMAD.U32 R41, R18.reuse, 0x10000, RZ ;  /* 0x0001000012297824 */ /* 0x040fe200078e00ff */
[----:B------:R-:W-:Y:S01]  /*0710*/  PRMT R21, R18, 0x7632, R21 ;  /* 0x0000763212157816 */ /* 0x000fe20000000015 */
[----:B------:R-:W-:Y:S01]  /*0720*/  IMAD.U32 R56, R56, 0x10000, RZ ;  /* 0x0001000038387824 */ /* 0x000fe200078e00ff */
[----:B------:R-:W-:Y:S01]  /*0730*/  FFMA R51, R50, R17, R51 ;  /* 0x0000001132337223 */ /* 0x000fe20000000033 */
[----:B------:R-:W-:Y:S01]  /*0740*/  FMUL R45, R28, R45 ;  /* 0x0000002d1c2d7220 */ /* 0x000fe20000400000 */
[----:B------:R-:W-:Y:S01]  /*0750*/  PRMT R52, R43, 0x7632, R52 ;  /* 0x000076322b347816 */ /* 0x000fe20000000034 */
[----:B------:R-:W-:Y:S01]  /*0760*/  FMUL R42, R24, R41 ;  /* 0x00000029182a7220 */ /* 0x000fe20000400000 */
[----:B------:R-:W-:Y:S01]  /*0770*/  SEL R19, R19, RZ, !P1 ;  /* 0x000000ff13137207 */ /* 0x000fe20004800000 */
[----:B------:R-:W-:Y:S01]  /*0780*/  FFMA R48, R56, R45, R51 ;  /* 0x0000002d38307223 */ /* 0x000fe20000000033 */
[----:B------:R-:W-:-:S02]  /*0790*/  SHF.L.U32 R43, R43, 0x10, RZ ;  /* 0x000000102b2b7819 */ /* 0x000fc400000006ff */
[----:B------:R-:W-:Y:S02]  /*07a0*/  SHF.L.U32 R46, R21, 0x10, RZ ;  /* 0x00000010152e7819 */ /* 0x000fe400000006ff */
[----:B------:R-:W-:Y:S01]  /*07b0*/  SEL R23, R23, RZ, !P1 ;  /* 0x000000ff17177207 */ /* 0x000fe20004800000 */
[----:B------:R-:W-:Y:S01]  /*07c0*/  FFMA R21, R43, R42, R48 ;  /* 0x0000002a2b157223 */ /* 0x000fe20000000030 */
[----:B------:R-:W-:Y:S01]  /*07d0*/  PRMT R20, R19, 0x7632, R20 ;  /* 0x0000763213147816 */ /* 0x000fe20000000014 */
[----:B------:R-:W-:Y:S01]  /*07e0*/  FMUL R41, R29, R46 ;  /* 0x0000002e1d297220 */ /* 0x000fe20000400000 */
[----:B------:R-:W-:Y:S01]  /*07f0*/  SHF.L.U32 R38, R19, 0x10, RZ ;  /* 0x0000001013267819 */ /* 0x000fe200000006ff */
[C---:B------:R-:W-:Y:S01]  /*0800*/  IMAD.U32 R46, R23.reuse, 0x10000, RZ ;  /* 0x00010000172e7824 */ /* 0x040fe200078e00ff */
[----:B------:R-:W-:Y:S02]  /*0810*/  SHF.L.U32 R52, R52, 0x10, RZ ;  /* 0x0000001034347819 */ /* 0x000fe400000006ff */
[----:B------:R-:W-:Y:S01]  /*0820*/  PRMT R54, R23, 0x7632, R54 ;  /* 0x0000763217367816 */ /* 0x000fe20000000036 */
[----:B------:R-:W-:Y:S01]  /*0830*/  FMUL R23, R25, R38 ;  /* 0x0000002619177220 */ /* 0x000fe20000400000 */
[----:B------:R-:W-:Y:S01]  /*0840*/  SHF.L.U32 R51, R20, 0x10, RZ ;  /* 0x0000001014337819 */ /* 0x000fe200000006ff */
[----:B------:R-:W-:Y:S01]  /*0850*/  FFMA R21, R52, R41, R21 ;  /* 0x0000002934157223 */ /* 0x000fe20000000015 */
[----:B------:R-:W-:-:S02]  /*0860*/  SHF.L.U32 R54, R54, 0x10, RZ ;  /* 0x0000001036367819 */ /* 0x000fc400000006ff */
[----:B------:R-:W-:Y:S01]  /*0870*/  MOV R20, R32 ;  /* 0x0000002000147202 */ /* 0x000fe20000000f00 */
[----:B------:R-:W-:Y:S01]  /*0880*/  FMUL R51, R30, R51 ;  /* 0x000000331e337220 */ /* 0x000fe20000400000 */
[----:B------:R-:W-:-:S04]  /*0890*/  FFMA R21, R46, R23, R21 ;  /* 0x000000172e157223 */ /* 0x000fc80000000015 */
[----:B------:R-:W-:Y:S01]  /*08a0*/  FFMA R38, R54, R51, R21 ;  /* 0x0000003336267223 */ /* 0x000fe20000000015 */
[----:B------:R-:W-:-:S04]  /*08b0*/  IMAD.MOV.U32 R21, RZ, RZ, R7 ;  /* 0x000000ffff157224 */ /* 0x000fc800078e0007 */
[----:B------:R-:W0:Y:S04]  /*08c0*/  SHFL.BFLY PT, R55, R38, 0x10, 0x1f ;  /* 0x0e001f0026377f89 */ /* 0x000e2800000e0000 */
[----:B------:R1:W2:Y:S01]  /*08d0*/  LDG.E R53, [R20.64] ;  /* 0x0000000414357981 */ /* 0x0002a2000c1e1900 */
[----:B------:R-:W-:-:S03]  /*08e0*/  IADD3 R5, R5, -0x1, RZ ;  /* 0xffffffff05057810 */ /* 0x000fc60007ffe0ff */
[----:B------:R-:W-:Y:S01]  /*08f0*/  BAR.SYNC.DEFER_BLOCKING 0x0 ;  /* 0x0000000000007b1d */ /* 0x000fe20000010000 */
[----:B------:R-:W-:Y:S01]  /*0900*/  ISETP.NE.AND P4, PT, R5, RZ, PT ;  /* 0x000000ff0500720c */ /* 0x000fe20003f85270 */
[----:B0-----:R-:W-:-:S05]  /*0910*/  FADD R55, R38, R55 ;  /* 0x0000003726377221 */ /* 0x001fca0000000000 */
[----:B------:R-:W0:Y:S02]  /*0920*/  SHFL.BFLY PT, R48, R55, 0x8, 0x1f ;  /* 0x0d001f0037307f89 */ /* 0x000e2400000e0000 */
[----:B0-----:R-:W-:-:S05]  /*0930*/  FADD R48, R55, R48 ;  /* 0x0000003037307221 */ /* 0x001fca0000000000 */
[----:B------:R-:W0:Y:S02]  /*0940*/  SHFL.BFLY PT, R57, R48, 0x4, 0x1f ;  /* 0x0c801f0030397f89 */ /* 0x000e2400000e0000 */
[----:B0-----:R-:W-:-:S05]  /*0950*/  FADD R57, R48, R57 ;  /* 0x0000003930397221 */ /* 0x001fca0000000000 */
[----:B------:R-:W0:Y:S02]  /*0960*/  SHFL.BFLY PT, R58, R57, 0x2, 0x1f ;  /* 0x0c401f00393a7f89 */ /* 0x000e2400000e0000 */
[----:B0-----:R-:W-:-:S05]  /*0970*/  FADD R58, R57, R58 ;  /* 0x0000003a393a7221 */ /* 0x001fca0000000000 */
[----:B------:R-:W0:Y:S02]  /*0980*/  SHFL.BFLY PT, R59, R58, 0x1, 0x1f ;  /* 0x0c201f003a3b7f89 */ /* 0x000e2400000e0000 */
[----:B0-----:R-:W-:-:S05]  /*0990*/  FADD R59, R58, R59 ;  /* 0x0000003b3a3b7221 */ /* 0x001fca0000000000 */
[----:B------:R-:W-:Y:S04]  /*09a0*/  @!P3 STS [R26], R59 ;  /* 0x0000003b1a00b388 */ /* 0x000fe80000000800 */
[----:B------:R-:W-:Y:S01]  /*09b0*/  BAR.SYNC.DEFER_BLOCKING 0x0 ;  /* 0x0000000000007b1d */ /* 0x000fe20000010000 */
[----:B------:R-:W-:-:S04]  /*09c0*/  IADD3 R32, P3, R32, 0x4, RZ ;  /* 0x0000000420207810 */ /* 0x000fc80007f7e0ff */
[----:B------:R-:W-:Y:S01]  /*09d0*/  IADD3.X R7, RZ, R7, RZ, P3, !PT ;  /* 0x00000007ff077210 */ /* 0x000fe20001ffe4ff */
[----:B------:R-:W1:Y:S04]  /*09e0*/  @!P2 LDS R2, [R3.X4] ;  /* 0x000000000302a984 */ /* 0x000e680000004800 */
[----:B-1----:R-:W0:Y:S02]  /*09f0*/  SHFL.BFLY PT, R21, R2, 0x4, 0x1f ;  /* 0x0c801f0002157f89 */ /* 0x002e2400000e0000 */
[----:B0-----:R-:W-:-:S05]  /*0a00*/  FADD R21, R2, R21 ;  /* 0x0000001502157221 */ /* 0x001fca0000000000 */
[----:B------:R-:W0:Y:S02]  /*0a10*/  SHFL.BFLY PT, R20, R21, 0x2, 0x1f ;  /* 0x0c401f0015147f89 */ /* 0x000e2400000e0000 */
[----:B0-----:R-:W-:Y:S01]  /*0a20*/  FADD R20, R21, R20 ;  /* 0x0000001415147221 */ /* 0x001fe20000000000 */
[----:B------:R-:W-:-:S04]  /*0a30*/  MOV R21, R39 ;  /* 0x0000002700157202 */ /* 0x000fc80000000f00 */
[----:B------:R-:W0:Y:S02]  /*0a40*/  SHFL.BFLY PT, R55, R20, 0x1, 0x1f ;  /* 0x0c201f0014377f89 */ /* 0x000e2400000e0000 */
[----:B0-----:R-:W-:Y:S01]  /*0a50*/  FADD R58, R20, R55 ;  /* 0x00000037143a7221 */ /* 0x001fe20000000000 */
[----:B------:R-:W-:Y:S02]  /*0a60*/  MOV R55, 0x2 ;  /* 0x0000000200377802 */ /* 0x000fe40000000f00 */
[----:B------:R-:W-:Y:S02]  /*0a70*/  MOV R20, R0 ;  /* 0x0000000000147202 */ /* 0x000fe40000000f00 */
[----:B------:R0:W-:Y:S01]  /*0a80*/  @P0 STS [R3.X4], R58 ;  /* 0x0000003a03000388 */ /* 0x0001e20000004800 */
[----:B------:R-:W-:-:S03]  /*0a90*/  IMAD.WIDE R36, R55, c[0x0][0x188], R36 ;  /* 0x0000620037247a25 */ /* 0x000fc600078e0224 */
[----:B------:R-:W-:Y:S01]  /*0aa0*/  BAR.SYNC.DEFER_BLOCKING 0x0 ;  /* 0x0000000000007b1d */ /* 0x000fe20000010000 */
[----:B------:R-:W-:Y:S01]  /*0ab0*/  IMAD.WIDE R38, R55, c[0x0][0x178], R20 ;  /* 0x00005e0037267a25 */ /* 0x000fe200078e0214 */
[----:B--2---:R-:W-:-:S03]  /*0ac0*/  FMUL R60, R53, R54 ;  /* 0x00000036353c7220 */ /* 0x004fc60000400000 */
[----:B------:R-:W-:Y:S01]  /*0ad0*/  IMAD.WIDE R34, R55, c[0x0][0x168], R34 ;  /* 0x00005a0037227a25 */ /* 0x000fe200078e0222 */
[C---:B------:R-:W-:Y:S01]  /*0ae0*/  FMUL R55, R53.reuse, R52 ;  /* 0x0000003435377220 */ /* 0x040fe20000400000 */
[----:B0-----:R-:W-:Y:S02]  /*0af0*/  FMUL R58, R6, R53 ;  /* 0x00000035063a7220 */ /* 0x001fe40000400000 */
[----:B------:R-:W-:Y:S01]  /*0b00*/  IMAD.MOV.U32 R0, RZ, RZ, R38 ;  /* 0x000000ffff007224 */ /* 0x000fe200078e0026 */
[C---:B------:R-:W-:Y:S01]  /*0b10*/  FMUL R38, R53.reuse, R43 ;  /* 0x0000002b35267220 */ /* 0x040fe20000400000 */
[----:B------:R-:W-:-:S04]  /*0b20*/  FMUL R57, R53, R58 ;  /* 0x0000003a35397220 */ /* 0x000fc80000400000 */
[----:B------:R-:W-:Y:S01]  /*0b30*/  F2FP.BF16.F32.PACK_AB R38, R55, R38 ;  /* 0x000000263726723e */ /* 0x000fe200000010ff */
[----:B------:R-:W-:-:S04]  /*0b40*/  FMUL R55, R53, R46 ;  /* 0x0000002e35377220 */ /* 0x000fc80000400000 */
[----:B------:R-:W-:Y:S01]  /*0b50*/  HFMA2.BF16_V2 R18, R18, R38, -RZ.H0_H0 ;  /* 0x0000002612127231 */ /* 0x000fe200003400ff */
[----:B------:R-:W-:Y:S01]  /*0b60*/  F2FP.BF16.F32.PACK_AB R60, R60, R55 ;  /* 0x000000373c3c723e */ /* 0x000fe200000010ff */
[----:B------:R-:W0:Y:S04]  /*0b70*/  LDS R48, [RZ] ;  /* 0x00000000ff307984 */ /* 0x000e280000000800 */
[----:B------:R-:W-:Y:S01]  /*0b80*/  HFMA2.BF16_V2 R38, R19, R60, -RZ.H0_H0 ;  /* 0x0000003c13267231 */ /* 0x000fe200003400ff */
[----:B0-----:R-:W-:-:S04]  /*0b90*/  FMUL R55, R57, R48 ;  /* 0x0000003039377220 */ /* 0x001fc80000400000 */
[-C--:B------:R-:W-:Y:S01]  /*0ba0*/  FMUL R48, R49, R55.reuse ;  /* 0x0000003731307220 */ /* 0x080fe20000400000 */
[-C--:B------:R-:W-:Y:S01]  /*0bb0*/  FMUL R58, R22, R55.reuse ;  /* 0x00000037163a7220 */ /* 0x080fe20000400000 */
[-C--:B------:R-:W-:Y:S01]  /*0bc0*/  FMUL R46, R46, R55.reuse ;  /* 0x000000372e2e7220 */ /* 0x080fe20000400000 */
[-C--:B------:R-:W-:Y:S01]  /*0bd0*/  FMUL R52, R52, R55.reuse ;  /* 0x0000003734347220 */ /* 0x080fe20000400000 */
[C---:B------:R-:W-:Y:S01]  /*0be0*/  FMUL R48, R53.reuse, R48 ;  /* 0x0000003035307220 */ /* 0x040fe20000400000 */
[C---:B------:R-:W-:Y:S01]  /*0bf0*/  FMUL R58, R53.reuse, R58 ;  /* 0x0000003a353a7220 */ /* 0x040fe20000400000 */
[C---:B------:R-:W-:Y:S01]  /*0c00*/  FMUL R46, R53.reuse, R46 ;  /* 0x0000002e352e7220 */ /* 0x040fe20000400000 */
[C---:B------:R-:W-:Y:S01]  /*0c10*/  FMUL R52, R53.reuse, R52 ;  /* 0x0000003435347220 */ /* 0x040fe20000400000 */
[----:B------:R-:W-:Y:S01]  /*0c20*/  FFMA R44, R53, R44, R48 ;  /* 0x0000002c352c7223 */ /* 0x000fe20000000030 */
[----:B------:R-:W-:Y:S01]  /*0c30*/  FMUL R48, R43, R55 ;  /* 0x000000372b307220 */ /* 0x000fe20000400000 */
[C---:B------:R-:W-:Y:S01]  /*0c40*/  FFMA R47, R53.reuse, R47, R58 ;  /* 0x0000002f352f7223 */ /* 0x040fe2000000003a */
[----:B------:R-:W-:Y:S01]  /*0c50*/  FMUL R58, R50, R55 ;  /* 0x00000037323a7220 */ /* 0x000fe20000400000 */
[C---:B------:R-:W-:Y:S01]  /*0c60*/  FMUL R49, R53.reuse, R49 ;  /* 0x0000003135317220 */ /* 0x040fe20000400000 */
[C---:B------:R-:W-:Y:S01]  /*0c70*/  FMUL R19, R53.reuse, R48 ;  /* 0x0000003035137220 */ /* 0x040fe20000400000 */
[C---:B------:R-:W-:Y:S01]  /*0c80*/  FMUL R22, R53.reuse, R22 ;  /* 0x0000001635167220 */ /* 0x040fe20000400000 */
[C---:B------:R-:W-:Y:S01]  /*0c90*/  FMUL R60, R53.reuse, R58 ;  /* 0x0000003a353c7220 */ /* 0x040fe20000400000 */
[----:B------:R-:W-:Y:S01]  /*0ca0*/  FMUL R58, R56, R55 ;  /* 0x00000037383a7220 */ /* 0x000fe20000400000 */
[C---:B------:R-:W-:Y:S01]  /*0cb0*/  FFMA R42, R53.reuse, R42, R19 ;  /* 0x0000002a352a7223 */ /* 0x040fe20000000013 */
[C---:B------:R-:W-:Y:S01]  /*0cc0*/  FFMA R19, R53.reuse, R23, R46 ;  /* 0x0000001735137223 */ /* 0x040fe2000000002e */
[C---:B------:R-:W-:Y:S01]  /*0cd0*/  FMUL R50, R53.reuse, R50 ;  /* 0x0000003235327220 */ /* 0x040fe20000400000 */
[C---:B------:R-:W-:Y:S01]  /*0ce0*/  FMUL R23, R53.reuse, R56 ;  /* 0x0000003835177220 */ /* 0x040fe20000400000 */
[----:B------:R-:W-:Y:S01]  /*0cf0*/  FMUL R54, R54, R55 ;  /* 0x0000003736367220 */ /* 0x000fe20000400000 */
[C---:B------:R-:W-:Y:S01]  /*0d00*/  FMUL R58, R53.reuse, R58 ;  /* 0x0000003a353a7220 */ /* 0x040fe20000400000 */
[C---:B------:R-:W-:Y:S01]  /*0d10*/  FFMA R41, R53.reuse, R41, R52 ;  /* 0x0000002935297223 */ /* 0x040fe20000000034 */
[----:B------:R-:W-:Y:S01]  /*0d20*/  F2FP.BF16.F32.PACK_AB R22, R22, R49 ;  /* 0x000000311616723e */ /* 0x000fe200000010ff */
[C---:B------:R-:W-:Y:S01]  /*0d30*/  FMUL R54, R53.reuse, R54 ;  /* 0x0000003635367220 */ /* 0x040fe20000400000 */
[----:B------:R-:W-:Y:S01]  /*0d40*/  FFMA R48, R53, R45, R58 ;  /* 0x0000002d35307223 */ /* 0x000fe2000000003a */
[----:B------:R-:W-:Y:S01]  /*0d50*/  F2FP.BF16.F32.PACK_AB R23, R23, R50 ;  /* 0x000000321717723e */ /* 0x000fe200000010ff */
[C---:B------:R-:W-:Y:S01]  /*0d60*/  FFMA R17, R53.reuse, R17, R60 ;  /* 0x0000001135117223 */ /* 0x040fe2000000003c */
[C---:B------:R-:W-:Y:S01]  /*0d70*/  PRMT R43, R18.reuse, 0x7610, R43 ;  /* 0x00007610122b7816 */ /* 0x040fe2000000002b */
[----:B------:R-:W-:Y:S01]  /*0d80*/  FFMA R54, R53, R51, R54 ;  /* 0x0000003335367223 */ /* 0x000fe20000000036 */
[----:B------:R-:W-:Y:S01]  /*0d90*/  PRMT R45, R18, 0x7632, R45 ;  /* 0x00007632122d7816 */ /* 0x000fe2000000002d */
[----:B------:R-:W-:Y:S01]  /*0da0*/  HFMA2.BF16_V2 R46, R16, R22, -RZ.H0_H0 ;  /* 0x00000016102e7231 */ /* 0x000fe200003400ff */
[----:B------:R-:W-:Y:S01]  /*0db0*/  F2FP.BF16.F32.PACK_AB R18, R41, R42 ;  /* 0x0000002a2912723e */ /* 0x000fe200000010ff */
[----:B------:R-:W-:Y:S01]  /*0dc0*/  HFMA2.BF16_V2 R23, R40, R23, -RZ.H0_H0 ;  /* 0x0000001728177231 */ /* 0x000fe200003400ff */
[----:B------:R-:W-:-:S02]  /*0dd0*/  SHF.L.U32 R41, R38, 0x10, RZ ;  /* 0x0000001026297819 */ /* 0x000fc400000006ff */
[----:B------:R-:W-:Y:S02]  /*0de0*/  SHF.L.U32 R22, R43, 0x10, RZ ;  /* 0x000000102b167819 */ /* 0x000fe400000006ff */
[----:B------:R-:W-:Y:S01]  /*0df0*/  F2FP.BF16.F32.PACK_AB R16, R47, R44 ;  /* 0x0000002c2f10723e */ /* 0x000fe200000010ff */
[----:B------:R-:W-:Y:S01]  /*0e00*/  FADD R12, R41, R12 ;  /* 0x0000000c290c7221 */ /* 0x000fe20000000000 */
[----:B------:R-:W-:Y:S01]  /*0e10*/  F2FP.BF16.F32.PACK_AB R17, R48, R17 ;  /* 0x000000113011723e */ /* 0x000fe200000010ff */
[----:B------:R-:W-:Y:S01]  /*0e20*/  FADD R33, R22, R33 ;  /* 0x0000002116217221 */ /* 0x000fe20000000000 */
[----:B------:R-:W-:Y:S02]  /*0e30*/  F2FP.BF16.F32.PACK_AB R19, R54, R19 ;  /* 0x000000133613723e */ /* 0x000fe400000010ff */
[----:B------:R-:W-:Y:S02]  /*0e40*/  PRMT R41, R38, 0x7632, R41 ;  /* 0x0000763226297816 */ /* 0x000fe40000000029 */
[----:B------:R-:W-:Y:S01]  /*0e50*/  SHF.L.U32 R42, R45, 0x10, RZ ;  /* 0x000000102d2a7819 */ /* 0x000fe200000006ff */
[----:B------:R0:W-:Y:S01]  /*0e60*/  @!P1 STG.E.128 [R20.64], R16 ;  /* 0x0000001014009986 */ /* 0x0001e2000c101d04 */
[----:B------:R-:W-:-:S02]  /*0e70*/  PRMT R40, R23, 0x7632, R40 ;  /* 0x0000763217287816 */ /* 0x000fc40000000028 */
[----:B------:R-:W-:Y:S01]  /*0e80*/  PRMT R38, R23, 0x7610, R38 ;  /* 0x0000761017267816 */ /* 0x000fe20000000026 */
[----:B------:R-:W-:Y:S01]  /*0e90*/  FADD R11, R42, R11 ;  /* 0x0000000b2a0b7221 */ /* 0x000fe20000000000 */
[C---:B------:R-:W-:Y:S01]  /*0ea0*/  PRMT R23, R46.reuse, 0x7632, R23 ;  /* 0x000076322e177816 */ /* 0x040fe20000000017 */
[----:B------:R-:W-:Y:S01]  /*0eb0*/  IMAD.U32 R42, R41, 0x10000, RZ ;  /* 0x00010000292a7824 */ /* 0x000fe200078e00ff */
[----:B------:R-:W-:Y:S02]  /*0ec0*/  PRMT R22, R46, 0x7610, R22 ;  /* 0x000076102e167816 */ /* 0x000fe40000000016 */
[----:B------:R-:W-:Y:S01]  /*0ed0*/  SHF.L.U32 R40, R40, 0x10, RZ ;  /* 0x0000001028287819 */ /* 0x000fe200000006ff */
[----:B------:R-:W-:-:S04]  /*0ee0*/  FADD R31, R42, R31 ;  /* 0x0000001f2a1f7221 */ /* 0x000fc80000000000 */
[----:B------:R-:W-:Y:S01]  /*0ef0*/  FADD R13, R40, R13 ;  /* 0x0000000d280d7221 */ /* 0x000fe20000000000 */
[----:B0-----:R-:W-:Y:S01]  /*0f00*/  SHF.L.U32 R19, R38, 0x10, RZ ;  /* 0x0000001026137819 */ /* 0x001fe200000006ff */
[----:B------:R-:W-:Y:S01]  /*0f10*/  IMAD.U32 R17, R22, 0x10000, RZ ;  /* 0x0001000016117824 */ /* 0x000fe200078e00ff */
[----:B------:R-:W-:-:S03]  /*0f20*/  SHF.L.U32 R16, R23, 0x10, RZ ;  /* 0x0000001017107819 */ /* 0x000fc600000006ff */
[----:B------:R-:W-:Y:S01]  /*0f30*/  FADD R10, R19, R10 ;  /* 0x0000000a130a7221 */ /* 0x000fe20000000000 */
[----:B------:R-:W-:Y:S01]  /*0f40*/  FADD R8, R17, R8 ;  /* 0x0000000811087221 */ /* 0x000fe20000000000 */
[----:B------:R-:W-:Y:S01]  /*0f50*/  FADD R9, R16, R9 ;  /* 0x0000000910097221 */ /* 0x000fe20000000000 */
[----:B------:R-:W-:Y:S05]  /*0f60*/  @P4 BRA `(.L_x_1) ;  /* 0xfffff5c000004947 */ /* 0x000fea000383ffff */
[----:B------:R-:W-:Y:S01]  /*0f70*/  MOV R16, R8 ;  /* 0x0000000800107202 */ /* 0x000fe20000000f00 */
[----:B------:R-:W-:Y:S01]  /*0f80*/  IMAD.MOV.U32 R18, RZ, RZ, R10 ;  /* 0x000000ffff127224 */ /* 0x000fe200078e000a */
[----:B------:R-:W-:Y:S01]  /*0f90*/  MOV R17, R9 ;  /* 0x0000000900117202 */ /* 0x000fe20000000f00 */
[----:B------:R-:W-:Y:S01]  /*0fa0*/  IMAD.MOV.U32 R30, RZ, RZ, R12 ;  /* 0x000000ffff1e7224 */ /* 0x000fe200078e000c */
[----:B------:R-:W-:Y:S02]  /*0fb0*/  MOV R19, R13 ;  /* 0x0000000d00137202 */ /* 0x000fe40000000f00 */
[----:B------:R-:W-:Y:S02]  /*0fc0*/  MOV R28, R33 ;  /* 0x00000021001c7202 */ /* 0x000fe40000000f00 */
[----:B------:R-:W-:-:S02]  /*0fd0*/  MOV R29, R11 ;  /* 0x0000000b001d7202 */ /* 0x000fc40000000f00 */
.L_x_0:
[----:B------:R-:W0:Y:S01]  /*0fe0*/  S2R R0, SR_TID.X ;  /* 0x0000000000007919 */ /* 0x000e220000002100 */
[----:B------:R-:W-:-:S03]  /*0ff0*/  MOV R3, 0x4 ;  /* 0x0000000400037802 */ /* 0x000fc60000000f00 */
[----:B------:R-:W-:Y:S01]  /*1000*/  BAR.SYNC.DEFER_BLOCKING 0x0 ;  /* 0x0000000000007b1d */ /* 0x000fe20000010000 */
[C---:B0-----:R-:W-:Y:S02]  /*1010*/  SHF.L.U32 R2, R0.reuse, 0x3, RZ ;  /* 0x0000000300027819 */ /* 0x041fe400000006ff */
[----:B------:R-:W-:Y:S02]  /*1020*/  SHF.L.U32 R5, R0, 0x2, RZ ;  /* 0x0000000200057819 */ /* 0x000fe400000006ff */
[----:B------:R-:W-:Y:S01]  /*1030*/  LOP3.LUT R6, R2, 0x7f8, RZ, 0xc0, !PT ;  /* 0x000007f802067812 */ /* 0x000fe200078ec0ff */
[----:B------:R-:W-:Y:S01]  /*1040*/  IMAD R2, R4, c[0x0][0x1a8], RZ ;  /* 0x00006a0004027a24 */ /* 0x000fe200078e02ff */
[----:B------:R-:W-:-:S03]  /*1050*/  LOP3.LUT R5, R5, 0x3fc, RZ, 0xc0, !PT ;  /* 0x000003fc05057812 */ /* 0x000fc600078ec0ff */
[----:B------:R-:W-:Y:S01]  /*1060*/  STS.128 [R6.X4], R16 ;  /* 0x0000001006007388 */ /* 0x000fe20000004c00 */
[C---:B------:R-:W-:Y:S01]  /*1070*/  LOP3.LUT R0, R5.reuse, 0x400, RZ, 0xfc, !PT ;  /* 0x0000040005007812 */ /* 0x040fe200078efcff */
[----:B------:R-:W-:Y:S01]  /*1080*/  IMAD.WIDE R2, R2, R3, c[0x0][0x1a0] ;  /* 0x0000680002027625 */ /* 0x000fe200078e0203 */
[C---:B------:R-:W-:Y:S01]  /*1090*/  ISETP.GE.AND P0, PT, R5.reuse, c[0x0][0x1b0], PT ;  /* 0x00006c0005007a0c */ /* 0x040fe20003f06270 */
[----:B------:R-:W-:Y:S04]  /*10a0*/  STS.128 [R6.X4+0x10], R28 ;  /* 0x0000101c06007388 */ /* 0x000fe80000004c00 */
[----:B------:R-:W-:Y:S01]  /*10b0*/  BAR.SYNC.DEFER_BLOCKING 0x0 ;  /* 0x0000000000007b1d */ /* 0x000fe20000010000 */
[----:B------:R-:W-:Y:S01]  /*10c0*/  ISETP.GE.AND P1, PT, R0, c[0x0][0x1b0], PT ;  /* 0x00006c0000007a0c */ /* 0x000fe20003f26270 */
[----:B------:R-:W-:-:S04]  /*10d0*/  IMAD.WIDE.U32 R2, R5, 0x4, R2 ;  /* 0x0000000405027825 */ /* 0x000fc800078e0002 */
[----:B------:R-:W0:Y:S04]  /*10e0*/  LDS.128 R8, [R5.X4] ;  /* 0x0000000005087984 */ /* 0x000e280000004c00 */
[----:B0-----:R0:W-:Y:S04]  /*10f0*/  @!P0 STG.E.128 [R2.64], R8 ;  /* 0x0000000802008986 */ /* 0x0011e8000c101d04 */
[----:B------:R-:W-:Y:S05]  /*1100*/  @P1 EXIT ;  /* 0x000000000000194d */ /* 0x000fea0003800000 */
[----:B------:R-:W1:Y:S04]  /*1110*/  LDS.128 R4, [R5.X4+0x1000] ;  /* 0x0010000005047984 */ /* 0x000e680000004c00 */
[----:B-1----:R-:W-:Y:S01]  /*1120*/  STG.E.128 [R2.64+0x1000], R4 ;  /* 0x0010000402007986 */ /* 0x002fe2000c101d04 */
[----:B------:R-:W-:Y:S05]  /*1130*/  EXIT ;  /* 0x000000000000794d */ /* 0x000fea0003800000 */
.L_x_2:
[----:B------:R-:W-:-:S00]  /*1140*/  BRA `(.L_x_2) ;  /* 0xfffffff000007947 */ /* 0x000fc0000383ffff */
[----:B------:R-:W-:-:S00]  /*1150*/  NOP ;  /* 0x0000000000007918 */ /* 0x000fc00000000000 */
        /* <DEDUP_REMOVED lines=10> */
.L_x_3:


//--------------------- .nv.shared._rms_norm_backward_kernel --------------------------
	.section	.nv.shared._rms_norm_backward_kernel,"aw",@nobits
	.sectionflags	@""
	.align	16
